//
// Generated by NVIDIA NVVM Compiler
//
// Compiler Build ID: CL-36424714
// Cuda compilation tools, release 13.0, V13.0.88
// Based on NVVM 20.0.0
//

.version 9.0
.target sm_100
.address_size 64

	// .globl	_Z2stPi

.visible .entry _Z2stPi(
	.param .u64 .ptr .align 1 _Z2stPi_param_0
)
{
	.reg .b32 	%r<5>;
	.reg .b64 	%rd<5>;

	ld.param.u64 	%rd1, [_Z2stPi_param_0];
	mov.b32 	%r1, 111;
	// begin inline asm
	st.global.s32 [%rd1], %r1;
	// end inline asm
	mov.b32 	%r2, 222;
	// begin inline asm
	st.global.s32 [%rd1 + 4], %r2;
	// end inline asm
	mov.b32 	%r3, 333;
	// begin inline asm
	st.global.s32 [%rd1 + 8], %r3;
	// end inline asm
	mov.b32 	%r4, 444;
	// begin inline asm
	st.global.s32 [%rd1 + 12], %r4;
	// end inline asm
	ret;

}
	// .globl	_Z2ldPiS_
.visible .entry _Z2ldPiS_(
	.param .u64 .ptr .align 1 _Z2ldPiS__param_0,
	.param .u64 .ptr .align 1 _Z2ldPiS__param_1
)
{
	.reg .b32 	%r<9>;
	.reg .b64 	%rd<9>;

	ld.param.u64 	%rd1, [_Z2ldPiS__param_0];
	ld.param.u64 	%rd5, [_Z2ldPiS__param_1];
	// begin inline asm
	ld.global.s32 %r1, [%rd1];
	// end inline asm
	// begin inline asm
	ld.global.s32 %r2, [%rd1 + 4];
	// end inline asm
	// begin inline asm
	ld.global.s32 %r3, [%rd1 + 8];
	// end inline asm
	// begin inline asm
	ld.global.s32 %r4, [%rd1 + 12];
	// end inline asm
	// begin inline asm
	st.global.s32 [%rd5], %r1;
	// end inline asm
	// begin inline asm
	st.global.s32 [%rd5 + 4], %r2;
	// end inline asm
	// begin inline asm
	st.global.s32 [%rd5 + 8], %r3;
	// end inline asm
	// begin inline asm
	st.global.s32 [%rd5 + 12], %r4;
	// end inline asm
	ret;

}


// ===== COMPILED SASS (sm_100) =====

	.target	sm_100

	.elftype	@"ET_EXEC"


//--------------------- .note.nv.tkinfo           --------------------------
	.section	.note.nv.tkinfo,"",@"SHT_NOTE"
	.sectionflags	@"SHF_NOTE_NV_TKINFO"
	.tkinfo
        /*0018*/ 	.word	0x00000002
        /*0030*/ 	.string	""
        /*0030*/ 	.string	"ptxas"
        /*0030*/ 	.string	"Cuda compilation tools, release 13.0, V13.0.88"
        /*0030*/ 	.string	"Build cuda_13.0.r13.0/compiler.36424714_0"
        /*0030*/ 	.string	"-arch sm_100 -m 64 "



//--------------------- .note.nv.cuinfo           --------------------------
	.section	.note.nv.cuinfo,"",@"SHT_NOTE"
	.sectionflags	@"SHF_NOTE_NV_CUINFO"
        /*0018*/ 	.short	0x0002
        /*001a*/ 	.short	0x0064
        /*001c*/ 	.short	0x0082
	.zero		2


//--------------------- .nv.info                  --------------------------
	.section	.nv.info,"",@"SHT_CUDA_INFO"
	.align	4


	//----- nvinfo : EIATTR_REGCOUNT
	.align		4
        /*0000*/ 	.byte	0x04, 0x2f
        /*0002*/ 	.short	(.L_1 - .L_0)
	.align		4
.L_0:
        /*0004*/ 	.word	index@(_Z2stPi)
        /*0008*/ 	.word	0x0000000e


	//----- nvinfo : EIATTR_FRAME_SIZE
	.align		4
.L_1:
        /*000c*/ 	.byte	0x04, 0x11
        /*000e*/ 	.short	(.L_3 - .L_2)
	.align		4
.L_2:
        /*0010*/ 	.word	index@(_Z2stPi)
        /*0014*/ 	.word	0x00000000


	//----- nvinfo : EIATTR_REGCOUNT
	.align		4
.L_3:
        /*0018*/ 	.byte	0x04, 0x2f
        /*001a*/ 	.short	(.L_5 - .L_4)
	.align		4
.L_4:
        /*001c*/ 	.word	index@(_Z2ldPiS_)
        /*0020*/ 	.word	0x00000010


	//----- nvinfo : EIATTR_FRAME_SIZE
	.align		4
.L_5:
        /*0024*/ 	.byte	0x04, 0x11
        /*0026*/ 	.short	(.L_7 - .L_6)
	.align		4
.L_6:
        /*0028*/ 	.word	index@(_Z2ldPiS_)
        /*002c*/ 	.word	0x00000000


	//----- nvinfo : EIATTR_MIN_STACK_SIZE
	.align		4
.L_7:
        /*0030*/ 	.byte	0x04, 0x12
        /*0032*/ 	.short	(.L_9 - .L_8)
	.align		4
.L_8:
        /*0034*/ 	.word	index@(_Z2ldPiS_)
        /*0038*/ 	.word	0x00000000


	//----- nvinfo : EIATTR_MIN_STACK_SIZE
	.align		4
.L_9:
        /*003c*/ 	.byte	0x04, 0x12
        /*003e*/ 	.short	(.L_11 - .L_10)
	.align		4
.L_10:
        /*0040*/ 	.word	index@(_Z2stPi)
        /*0044*/ 	.word	0x00000000
.L_11:


//--------------------- .nv.compat                --------------------------
	.section	.nv.compat,"",@"SHT_CUDA_COMPAT_INFO"
	.align	4
        /*0000*/ 	.byte	0x02, 0x09, 0x00, 0x00, 0x02, 0x02, 0x01, 0x00, 0x02, 0x05, 0x05, 0x00, 0x03, 0x07, 0x01, 0x01
        /*0010*/ 	.byte	0x02, 0x03, 0x00, 0x00, 0x02, 0x06, 0x01, 0x00, 0x04, 0x0b, 0x08, 0x00, 0x09, 0x00, 0x00, 0x00
        /*0020*/ 	.byte	0x00, 0x00, 0x00, 0x00


//--------------------- .nv.info._Z2ldPiS_        --------------------------
	.section	.nv.info._Z2ldPiS_,"",@"SHT_CUDA_INFO"
	.sectionflags	@""
	.align	4


	//----- nvinfo : EIATTR_CUDA_API_VERSION
	.align		4
        /*0000*/ 	.byte	0x04, 0x37
        /*0002*/ 	.short	(.L_13 - .L_12)
.L_12:
        /*0004*/ 	.word	0x00000082


	//----- nvinfo : EIATTR_KPARAM_INFO
	.align		4
.L_13:
        /*0008*/ 	.byte	0x04, 0x17
        /*000a*/ 	.short	(.L_15 - .L_14)
.L_14:
        /*000c*/ 	.word	0x00000000
        /*0010*/ 	.short	0x0001
        /*0012*/ 	.short	0x0008
        /*0014*/ 	.byte	0x00, 0xf5, 0x21, 0x00


	//----- nvinfo : EIATTR_KPARAM_INFO
	.align		4
.L_15:
        /*0018*/ 	.byte	0x04, 0x17
        /*001a*/ 	.short	(.L_17 - .L_16)
.L_16:
        /*001c*/ 	.word	0x00000000
        /*0020*/ 	.short	0x0000
        /*0022*/ 	.short	0x0000
        /*0024*/ 	.byte	0x00, 0xf5, 0x21, 0x00


	//----- nvinfo : EIATTR_SPARSE_MMA_MASK
	.align		4
.L_17:
        /*0028*/ 	.byte	0x03, 0x50
        /*002a*/ 	.short	0x0000


	//----- nvinfo : EIATTR_MAXREG_COUNT
	.align		4
        /*002c*/ 	.byte	0x03, 0x1b
        /*002e*/ 	.short	0x00ff


	//----- nvinfo : EIATTR_MERCURY_ISA_VERSION
	.align		4
        /*0030*/ 	.byte	0x03, 0x5f
        /*0032*/ 	.short	0x0101


	//----- nvinfo : EIATTR_VRC_CTA_INIT_COUNT
	.align		4
        /*0034*/ 	.byte	0x02, 0x4a
	.zero		1
	.zero		1


	//----- nvinfo : EIATTR_EXIT_INSTR_OFFSETS
	.align		4
        /*0038*/ 	.byte	0x04, 0x1c
        /*003a*/ 	.short	(.L_19 - .L_18)


	//   ....[0]....
.L_18:
        /*003c*/ 	.word	0x000000c0


	//----- nvinfo : EIATTR_CBANK_PARAM_SIZE
	.align		4
.L_19:
        /*0040*/ 	.byte	0x03, 0x19
        /*0042*/ 	.short	0x0010


	//----- nvinfo : EIATTR_PARAM_CBANK
	.align		4
        /*0044*/ 	.byte	0x04, 0x0a
        /*0046*/ 	.short	(.L_21 - .L_20)
	.align		4
.L_20:
        /*0048*/ 	.word	index@(.nv.constant0._Z2ldPiS_)
        /*004c*/ 	.short	0x0380
        /*004e*/ 	.short	0x0010


	//----- nvinfo : EIATTR_SW_WAR
	.align		4
.L_21:
        /*0050*/ 	.byte	0x04, 0x36
        /*0052*/ 	.short	(.L_23 - .L_22)
.L_22:
        /*0054*/ 	.word	0x00000008
.L_23:


//--------------------- .nv.info._Z2stPi          --------------------------
	.section	.nv.info._Z2stPi,"",@"SHT_CUDA_INFO"
	.sectionflags	@""
	.align	4


	//----- nvinfo : EIATTR_CUDA_API_VERSION
	.align		4
        /*0000*/ 	.byte	0x04, 0x37
        /*0002*/ 	.short	(.L_25 - .L_24)
.L_24:
        /*0004*/ 	.word	0x00000082


	//----- nvinfo : EIATTR_KPARAM_INFO
	.align		4
.L_25:
        /*0008*/ 	.byte	0x04, 0x17
        /*000a*/ 	.short	(.L_27 - .L_26)
.L_26:
        /*000c*/ 	.word	0x00000000
        /*0010*/ 	.short	0x0000
        /*0012*/ 	.short	0x0000
        /*0014*/ 	.byte	0x00, 0xf5, 0x21, 0x00


	//----- nvinfo : EIATTR_SPARSE_MMA_MASK
	.align		4
.L_27:
        /*0018*/ 	.byte	0x03, 0x50
        /*001a*/ 	.short	0x0000


	//----- nvinfo : EIATTR_MAXREG_COUNT
	.align		4
        /*001c*/ 	.byte	0x03, 0x1b
        /*001e*/ 	.short	0x00ff


	//----- nvinfo : EIATTR_MERCURY_ISA_VERSION
	.align		4
        /*0020*/ 	.byte	0x03, 0x5f
        /*0022*/ 	.short	0x0101


	//----- nvinfo : EIATTR_VRC_CTA_INIT_COUNT
	.align		4
        /*0024*/ 	.byte	0x02, 0x4a
	.zero		1
	.zero		1


	//----- nvinfo : EIATTR_EXIT_INSTR_OFFSETS
	.align		4
        /*0028*/ 	.byte	0x04, 0x1c
        /*002a*/ 	.short	(.L_29 - .L_28)


	//   ....[0]....
.L_28:
        /*002c*/ 	.word	0x000000b0


	//----- nvinfo : EIATTR_CBANK_PARAM_SIZE
	.align		4
.L_29:
        /*0030*/ 	.byte	0x03, 0x19
        /*0032*/ 	.short	0x0008


	//----- nvinfo : EIATTR_PARAM_CBANK
	.align		4
        /*0034*/ 	.byte	0x04, 0x0a
        /*0036*/ 	.short	(.L_31 - .L_30)
	.align		4
.L_30:
        /*0038*/ 	.word	index@(.nv.constant0._Z2stPi)
        /*003c*/ 	.short	0x0380
        /*003e*/ 	.short	0x0008


	//----- nvinfo : EIATTR_SW_WAR
	.align		4
.L_31:
        /*0040*/ 	.byte	0x04, 0x36
        /*0042*/ 	.short	(.L_33 - .L_32)
.L_32:
        /*0044*/ 	.word	0x00000008
.L_33:


//--------------------- .nv.callgraph             --------------------------
	.section	.nv.callgraph,"",@"SHT_CUDA_CALLGRAPH"
	.align	4
	.sectionentsize	8
	.align		4
        /*0000*/ 	.word	0x00000000
	.align		4
        /*0004*/ 	.word	0xffffffff
	.align		4
        /*0008*/ 	.word	0x00000000
	.align		4
        /*000c*/ 	.word	0xfffffffe
	.align		4
        /*0010*/ 	.word	0x00000000
	.align		4
        /*0014*/ 	.word	0xfffffffd
	.align		4
        /*0018*/ 	.word	0x00000000
	.align		4
        /*001c*/ 	.word	0xfffffffc


//--------------------- .text._Z2ldPiS_           --------------------------
	.section	.text._Z2ldPiS_,"ax",@progbits
	.align	128
        .global         _Z2ldPiS_
        .type           _Z2ldPiS_,@function
        .size           _Z2ldPiS_,(.L_x_2 - _Z2ldPiS_)
        .other          _Z2ldPiS_,@"STO_CUDA_ENTRY STV_DEFAULT"
_Z2ldPiS_:
.text._Z2ldPiS_:
[----:B------:R-:W-:Y:S08]  /*0000*/  LDC R1, c[0x0][0x37c] ;  /* 0x0000df00ff017b82 */ /* 0x000ff00000000800 */
[----:B------:R-:W0:Y:S01]  /*0010*/  LDC.64 R2, c[0x0][0x380] ;  /* 0x0000e000ff027b82 */ /* 0x000e220000000a00 */
[----:B------:R-:W0:Y:S02]  /*0020*/  LDCU.64 UR4, c[0x0][0x358] ;  /* 0x00006b00ff0477ac */ /* 0x000e240008000a00 */
[----:B0-----:R-:W2:Y:S04]  /*0030*/  LDG.E R7, desc[UR4][R2.64] ;  /* 0x0000000402077981 */ /* 0x001ea8000c1e1900 */
[----:B------:R-:W3:Y:S04]  /*0040*/  LDG.E R9, desc[UR4][R2.64+0x4] ;  /* 0x0000040402097981 */ /* 0x000ee8000c1e1900 */
[----:B------:R-:W4:Y:S04]  /*0050*/  LDG.E R11, desc[UR4][R2.64+0x8] ;  /* 0x00000804020b7981 */ /* 0x000f28000c1e1900 */
[----:B------:R-:W5:Y:S01]  /*0060*/  LDG.E R13, desc[UR4][R2.64+0xc] ;  /* 0x00000c04020d7981 */ /* 0x000f62000c1e1900 */
[----:B------:R-:W2:Y:S03]  /*0070*/  LDC.64 R4, c[0x0][0x388] ;  /* 0x0000e200ff047b82 */ /* 0x000ea60000000a00 */
[----:B--2---:R-:W-:Y:S04]  /*0080*/  STG.E desc[UR4][R4.64], R7 ;  /* 0x0000000704007986 */ /* 0x004fe8000c101904 */
[----:B---3--:R-:W-:Y:S04]  /*0090*/  STG.E desc[UR4][R4.64+0x4], R9 ;  /* 0x0000040904007986 */ /* 0x008fe8000c101904 */
[----:B----4-:R-:W-:Y:S04]  /*00a0*/  STG.E desc[UR4][R4.64+0x8], R11 ;  /* 0x0000080b04007986 */ /* 0x010fe8000c101904 */
[----:B-----5:R-:W-:Y:S01]  /*00b0*/  STG.E desc[UR4][R4.64+0xc], R13 ;  /* 0x00000c0d04007986 */ /* 0x020fe2000c101904 */
[----:B------:R-:W-:Y:S05]  /*00c0*/  EXIT ;  /* 0x000000000000794d */ /* 0x000fea0003800000 */
.L_x_0:
[----:B------:R-:W-:-:S00]  /*00d0*/  BRA `(.L_x_0) ;  /* 0xfffffffc00fc7947 */ /* 0x000fc0000383ffff */
[----:B------:R-:W-:-:S00]  /*00e0*/  NOP ;  /* 0x0000000000007918 */ /* 0x000fc00000000000 */
        /* <DEDUP_REMOVED lines=9> */
.L_x_2:


//--------------------- .text._Z2stPi             --------------------------
	.section	.text._Z2stPi,"ax",@progbits
	.align	128
        .global         _Z2stPi
        .type           _Z2stPi,@function
        .size           _Z2stPi,(.L_x_3 - _Z2stPi)
        .other          _Z2stPi,@"STO_CUDA_ENTRY STV_DEFAULT"
_Z2stPi:
.text._Z2stPi:
[----:B------:R-:W-:Y:S08]  /*0000*/  LDC R1, c[0x0][0x37c] ;  /* 0x0000df00ff017b82 */ /* 0x000ff00000000800 */
[----:B------:R-:W0:Y:S01]  /*0010*/  LDC.64 R2, c[0x0][0x380] ;  /* 0x0000e000ff027b82 */ /* 0x000e220000000a00 */
[----:B------:R-:W0:Y:S01]  /*0020*/  LDCU.64 UR4, c[0x0][0x358] ;  /* 0x00006b00ff0477ac */ /* 0x000e220008000a00 */
[----:B------:R-:W-:-:S02]  /*0030*/  HFMA2 R9, -RZ, RZ, 0, 1.9848346710205078125e-05 ;  /* 0x0000014dff097431 */ /* 0x000fc400000001ff */
[----:B------:R-:W-:Y:S01]  /*0040*/  IMAD.MOV.U32 R5, RZ, RZ, 0x6f ;  /* 0x0000006fff057424 */ /* 0x000fe200078e00ff */
[----:B------:R-:W-:Y:S01]  /*0050*/  MOV R11, 0x1bc ;  /* 0x000001bc000b7802 */ /* 0x000fe20000000f00 */
[----:B------:R-:W-:-:S03]  /*0060*/  IMAD.MOV.U32 R7, RZ, RZ, 0xde ;  /* 0x000000deff077424 */ /* 0x000fc600078e00ff */
[----:B0-----:R-:W-:Y:S04]  /*0070*/  STG.E desc[UR4][R2.64], R5 ;  /* 0x0000000502007986 */ /* 0x001fe8000c101904 */
[----:B------:R-:W-:Y:S04]  /*0080*/  STG.E desc[UR4][R2.64+0x4], R7 ;  /* 0x0000040702007986 */ /* 0x000fe8000c101904 */
[----:B------:R-:W-:Y:S04]  /*0090*/  STG.E desc[UR4][R2.64+0x8], R9 ;  /* 0x0000080902007986 */ /* 0x000fe8000c101904 */
[----:B------:R-:W-:Y:S01]  /*00a0*/  STG.E desc[UR4][R2.64+0xc], R11 ;  /* 0x00000c0b02007986 */ /* 0x000fe2000c101904 */
[----:B------:R-:W-:Y:S05]  /*00b0*/  EXIT ;  /* 0x000000000000794d */ /* 0x000fea0003800000 */
.L_x_1:
        /* <DEDUP_REMOVED lines=12> */
.L_x_3:


//--------------------- .nv.shared.reserved.0     --------------------------
	.section	.nv.shared.reserved.0,"aw",@nobits
	.weak		__nv_reservedSMEM_offset_0_alias
	.size		__nv_reservedSMEM_offset_0_alias, 0, 64
	.other		__nv_reservedSMEM_offset_0_alias,@"STO_CUDA_RESERVED_SHARED STV_DEFAULT"
__nv_reservedSMEM_offset_0_alias:
	.zero		0
	.zero		64


//--------------------- .nv.constant0._Z2ldPiS_   --------------------------
	.section	.nv.constant0._Z2ldPiS_,"a",@progbits
	.sectionflags	@""
	.align	4
.nv.constant0._Z2ldPiS_:
	.zero		912


//--------------------- .nv.constant0._Z2stPi     --------------------------
	.section	.nv.constant0._Z2stPi,"a",@progbits
	.sectionflags	@""
	.align	4
.nv.constant0._Z2stPi:
	.zero		904


//--------------------- SYMBOLS --------------------------

	.type		.nv.reservedSmem.offset0,@object
	.size		.nv.reservedSmem.offset0,0x4
